//
// Generated by NVIDIA NVVM Compiler
//
// Compiler Build ID: CL-36424714
// Cuda compilation tools, release 13.0, V13.0.88
// Based on NVVM 20.0.0
//

.version 9.0
.target sm_100
.address_size 64

	// .globl	_Z8add_vectPiS_S_

.visible .entry _Z8add_vectPiS_S_(
	.param .u64 .ptr .align 1 _Z8add_vectPiS_S__param_0,
	.param .u64 .ptr .align 1 _Z8add_vectPiS_S__param_1,
	.param .u64 .ptr .align 1 _Z8add_vectPiS_S__param_2
)
{
	.reg .b32 	%r<5>;
	.reg .b64 	%rd<11>;

	ld.param.u64 	%rd1, [_Z8add_vectPiS_S__param_0];
	ld.param.u64 	%rd2, [_Z8add_vectPiS_S__param_1];
	ld.param.u64 	%rd3, [_Z8add_vectPiS_S__param_2];
	cvta.to.global.u64 	%rd4, %rd3;
	cvta.to.global.u64 	%rd5, %rd2;
	cvta.to.global.u64 	%rd6, %rd1;
	mov.u32 	%r1, %tid.x;
	mul.wide.u32 	%rd7, %r1, 4;
	add.s64 	%rd8, %rd6, %rd7;
	ld.global.u32 	%r2, [%rd8];
	add.s64 	%rd9, %rd5, %rd7;
	ld.global.u32 	%r3, [%rd9];
	add.s32 	%r4, %r3, %r2;
	add.s64 	%rd10, %rd4, %rd7;
	st.global.u32 	[%rd10], %r4;
	ret;

}


// ===== COMPILED SASS (sm_100) =====

	.target	sm_100

	.elftype	@"ET_EXEC"


//--------------------- .note.nv.tkinfo           --------------------------
	.section	.note.nv.tkinfo,"",@"SHT_NOTE"
	.sectionflags	@"SHF_NOTE_NV_TKINFO"
	.tkinfo
        /*0018*/ 	.word	0x00000002
        /*0030*/ 	.string	""
        /*0030*/ 	.string	"ptxas"
        /*0030*/ 	.string	"Cuda compilation tools, release 13.0, V13.0.88"
        /*0030*/ 	.string	"Build cuda_13.0.r13.0/compiler.36424714_0"
        /*0030*/ 	.string	"-arch sm_100 -m 64 "



//--------------------- .note.nv.cuinfo           --------------------------
	.section	.note.nv.cuinfo,"",@"SHT_NOTE"
	.sectionflags	@"SHF_NOTE_NV_CUINFO"
        /*0018*/ 	.short	0x0002
        /*001a*/ 	.short	0x0064
        /*001c*/ 	.short	0x0082
	.zero		2


//--------------------- .nv.info                  --------------------------
	.section	.nv.info,"",@"SHT_CUDA_INFO"
	.align	4


	//----- nvinfo : EIATTR_REGCOUNT
	.align		4
        /*0000*/ 	.byte	0x04, 0x2f
        /*0002*/ 	.short	(.L_1 - .L_0)
	.align		4
.L_0:
        /*0004*/ 	.word	index@(_Z8add_vectPiS_S_)
        /*0008*/ 	.word	0x0000000c


	//----- nvinfo : EIATTR_FRAME_SIZE
	.align		4
.L_1:
        /*000c*/ 	.byte	0x04, 0x11
        /*000e*/ 	.short	(.L_3 - .L_2)
	.align		4
.L_2:
        /*0010*/ 	.word	index@(_Z8add_vectPiS_S_)
        /*0014*/ 	.word	0x00000000


	//----- nvinfo : EIATTR_MIN_STACK_SIZE
	.align		4
.L_3:
        /*0018*/ 	.byte	0x04, 0x12
        /*001a*/ 	.short	(.L_5 - .L_4)
	.align		4
.L_4:
        /*001c*/ 	.word	index@(_Z8add_vectPiS_S_)
        /*0020*/ 	.word	0x00000000
.L_5:


//--------------------- .nv.compat                --------------------------
	.section	.nv.compat,"",@"SHT_CUDA_COMPAT_INFO"
	.align	4
        /*0000*/ 	.byte	0x02, 0x09, 0x00, 0x00, 0x02, 0x02, 0x01, 0x00, 0x02, 0x05, 0x05, 0x00, 0x03, 0x07, 0x01, 0x01
        /*0010*/ 	.byte	0x02, 0x03, 0x00, 0x00, 0x02, 0x06, 0x01, 0x00, 0x04, 0x0b, 0x08, 0x00, 0x09, 0x00, 0x00, 0x00
        /*0020*/ 	.byte	0x00, 0x00, 0x00, 0x00


//--------------------- .nv.info._Z8add_vectPiS_S_ --------------------------
	.section	.nv.info._Z8add_vectPiS_S_,"",@"SHT_CUDA_INFO"
	.sectionflags	@""
	.align	4


	//----- nvinfo : EIATTR_CUDA_API_VERSION
	.align		4
        /*0000*/ 	.byte	0x04, 0x37
        /*0002*/ 	.short	(.L_7 - .L_6)
.L_6:
        /*0004*/ 	.word	0x00000082


	//----- nvinfo : EIATTR_KPARAM_INFO
	.align		4
.L_7:
        /*0008*/ 	.byte	0x04, 0x17
        /*000a*/ 	.short	(.L_9 - .L_8)
.L_8:
        /*000c*/ 	.word	0x00000000
        /*0010*/ 	.short	0x0002
        /*0012*/ 	.short	0x0010
        /*0014*/ 	.byte	0x00, 0xf5, 0x21, 0x00


	//----- nvinfo : EIATTR_KPARAM_INFO
	.align		4
.L_9:
        /*0018*/ 	.byte	0x04, 0x17
        /*001a*/ 	.short	(.L_11 - .L_10)
.L_10:
        /*001c*/ 	.word	0x00000000
        /*0020*/ 	.short	0x0001
        /*0022*/ 	.short	0x0008
        /*0024*/ 	.byte	0x00, 0xf5, 0x21, 0x00


	//----- nvinfo : EIATTR_KPARAM_INFO
	.align		4
.L_11:
        /*0028*/ 	.byte	0x04, 0x17
        /*002a*/ 	.short	(.L_13 - .L_12)
.L_12:
        /*002c*/ 	.word	0x00000000
        /*0030*/ 	.short	0x0000
        /*0032*/ 	.short	0x0000
        /*0034*/ 	.byte	0x00, 0xf5, 0x21, 0x00


	//----- nvinfo : EIATTR_SPARSE_MMA_MASK
	.align		4
.L_13:
        /*0038*/ 	.byte	0x03, 0x50
        /*003a*/ 	.short	0x0000


	//----- nvinfo : EIATTR_MAXREG_COUNT
	.align		4
        /*003c*/ 	.byte	0x03, 0x1b
        /*003e*/ 	.short	0x00ff


	//----- nvinfo : EIATTR_MERCURY_ISA_VERSION
	.align		4
        /*0040*/ 	.byte	0x03, 0x5f
        /*0042*/ 	.short	0x0101


	//----- nvinfo : EIATTR_VRC_CTA_INIT_COUNT
	.align		4
        /*0044*/ 	.byte	0x02, 0x4a
	.zero		1
	.zero		1


	//----- nvinfo : EIATTR_EXIT_INSTR_OFFSETS
	.align		4
        /*0048*/ 	.byte	0x04, 0x1c
        /*004a*/ 	.short	(.L_15 - .L_14)


	//   ....[0]....
.L_14:
        /*004c*/ 	.word	0x000000d0


	//----- nvinfo : EIATTR_CBANK_PARAM_SIZE
	.align		4
.L_15:
        /*0050*/ 	.byte	0x03, 0x19
        /*0052*/ 	.short	0x0018


	//----- nvinfo : EIATTR_PARAM_CBANK
	.align		4
        /*0054*/ 	.byte	0x04, 0x0a
        /*0056*/ 	.short	(.L_17 - .L_16)
	.align		4
.L_16:
        /*0058*/ 	.word	index@(.nv.constant0._Z8add_vectPiS_S_)
        /*005c*/ 	.short	0x0380
        /*005e*/ 	.short	0x0018


	//----- nvinfo : EIATTR_SW_WAR
	.align		4
.L_17:
        /*0060*/ 	.byte	0x04, 0x36
        /*0062*/ 	.short	(.L_19 - .L_18)
.L_18:
        /*0064*/ 	.word	0x00000008
.L_19:


//--------------------- .nv.callgraph             --------------------------
	.section	.nv.callgraph,"",@"SHT_CUDA_CALLGRAPH"
	.align	4
	.sectionentsize	8
	.align		4
        /*0000*/ 	.word	0x00000000
	.align		4
        /*0004*/ 	.word	0xffffffff
	.align		4
        /*0008*/ 	.word	0x00000000
	.align		4
        /*000c*/ 	.word	0xfffffffe
	.align		4
        /*0010*/ 	.word	0x00000000
	.align		4
        /*0014*/ 	.word	0xfffffffd
	.align		4
        /*0018*/ 	.word	0x00000000
	.align		4
        /*001c*/ 	.word	0xfffffffc


//--------------------- .text._Z8add_vectPiS_S_   --------------------------
	.section	.text._Z8add_vectPiS_S_,"ax",@progbits
	.align	128
        .global         _Z8add_vectPiS_S_
        .type           _Z8add_vectPiS_S_,@function
        .size           _Z8add_vectPiS_S_,(.L_x_1 - _Z8add_vectPiS_S_)
        .other          _Z8add_vectPiS_S_,@"STO_CUDA_ENTRY STV_DEFAULT"
_Z8add_vectPiS_S_:
.text._Z8add_vectPiS_S_:
[----:B------:R-:W-:Y:S01]  /*0000*/  LDC R1, c[0x0][0x37c] ;  /* 0x0000df00ff017b82 */ /* 0x000fe20000000800 */
[----:B------:R-:W0:Y:S07]  /*0010*/  S2R R9, SR_TID.X ;  /* 0x0000000000097919 */ /* 0x000e2e0000002100 */
[----:B------:R-:W0:Y:S01]  /*0020*/  LDC.64 R2, c[0x0][0x380] ;  /* 0x0000e000ff027b82 */ /* 0x000e220000000a00 */
[----:B------:R-:W1:Y:S07]  /*0030*/  LDCU.64 UR4, c[0x0][0x358] ;  /* 0x00006b00ff0477ac */ /* 0x000e6e0008000a00 */
[----:B------:R-:W2:Y:S08]  /*0040*/  LDC.64 R4, c[0x0][0x388] ;  /* 0x0000e200ff047b82 */ /* 0x000eb00000000a00 */
[----:B------:R-:W3:Y:S01]  /*0050*/  LDC.64 R6, c[0x0][0x390] ;  /* 0x0000e400ff067b82 */ /* 0x000ee20000000a00 */
[----:B0-----:R-:W-:-:S04]  /*0060*/  IMAD.WIDE.U32 R2, R9, 0x4, R2 ;  /* 0x0000000409027825 */ /* 0x001fc800078e0002 */
[C---:B--2---:R-:W-:Y:S02]  /*0070*/  IMAD.WIDE.U32 R4, R9.reuse, 0x4, R4 ;  /* 0x0000000409047825 */ /* 0x044fe400078e0004 */
[----:B-1----:R-:W2:Y:S04]  /*0080*/  LDG.E R2, desc[UR4][R2.64] ;  /* 0x0000000402027981 */ /* 0x002ea8000c1e1900 */
[----:B------:R-:W2:Y:S01]  /*0090*/  LDG.E R5, desc[UR4][R4.64] ;  /* 0x0000000404057981 */ /* 0x000ea2000c1e1900 */
[----:B---3--:R-:W-:Y:S01]  /*00a0*/  IMAD.WIDE.U32 R6, R9, 0x4, R6 ;  /* 0x0000000409067825 */ /* 0x008fe200078e0006 */
[----:B--2---:R-:W-:-:S05]  /*00b0*/  IADD3 R9, PT, PT, R2, R5, RZ ;  /* 0x0000000502097210 */ /* 0x004fca0007ffe0ff */
[----:B------:R-:W-:Y:S01]  /*00c0*/  STG.E desc[UR4][R6.64], R9 ;  /* 0x0000000906007986 */ /* 0x000fe2000c101904 */
[----:B------:R-:W-:Y:S05]  /*00d0*/  EXIT ;  /* 0x000000000000794d */ /* 0x000fea0003800000 */
.L_x_0:
[----:B------:R-:W-:-:S00]  /*00e0*/  BRA `(.L_x_0) ;  /* 0xfffffffc00fc7947 */ /* 0x000fc0000383ffff */
[----:B------:R-:W-:-:S00]  /*00f0*/  NOP ;  /* 0x0000000000007918 */ /* 0x000fc00000000000 */
        /* <DEDUP_REMOVED lines=8> */
.L_x_1:


//--------------------- .nv.shared.reserved.0     --------------------------
	.section	.nv.shared.reserved.0,"aw",@nobits
	.weak		__nv_reservedSMEM_offset_0_alias
	.size		__nv_reservedSMEM_offset_0_alias, 0, 64
	.other		__nv_reservedSMEM_offset_0_alias,@"STO_CUDA_RESERVED_SHARED STV_DEFAULT"
__nv_reservedSMEM_offset_0_alias:
	.zero		0
	.zero		64


//--------------------- .nv.constant0._Z8add_vectPiS_S_ --------------------------
	.section	.nv.constant0._Z8add_vectPiS_S_,"a",@progbits
	.sectionflags	@""
	.align	4
.nv.constant0._Z8add_vectPiS_S_:
	.zero		920


//--------------------- SYMBOLS --------------------------

	.type		.nv.reservedSmem.offset0,@object
	.size		.nv.reservedSmem.offset0,0x4
